	.headerflags	@"EF_CUDA_TEXMODE_UNIFIED EF_CUDA_64BIT_ADDRESS EF_CUDA_ACCELERATORS EF_CUDA_SM90 EF_CUDA_VIRTUAL_SM(EF_CUDA_SM90)"
	.elftype	@"ET_EXEC"


//--------------------- .nv.info                  --------------------------
	.section	.nv.info,"",@"SHT_CUDA_INFO"
	.align	4


	//----- nvinfo : EIATTR_REGCOUNT
	.align		4
        /*0000*/ 	.byte	0x04, 0x2f
        /*0002*/ 	.short	(.L_1 - .L_0)
	.align		4
.L_0:
        /*0004*/ 	.word	index@(triton_poi_fused_clone_4)
        /*0008*/ 	.word	0x0000000e


	//----- nvinfo : EIATTR_MIN_STACK_SIZE
	.align		4
.L_1:
        /*000c*/ 	.byte	0x04, 0x12
        /*000e*/ 	.short	(.L_3 - .L_2)
	.align		4
.L_2:
        /*0010*/ 	.word	index@(triton_poi_fused_clone_4)
        /*0014*/ 	.word	0x00000000


	//----- nvinfo : EIATTR_FRAME_SIZE
	.align		4
.L_3:
        /*0018*/ 	.byte	0x04, 0x11
        /*001a*/ 	.short	(.L_5 - .L_4)
	.align		4
.L_4:
        /*001c*/ 	.word	index@(triton_poi_fused_clone_4)
        /*0020*/ 	.word	0x00000000


	//----- nvinfo : EIATTR_MIN_STACK_SIZE
	.align		4
.L_5:
        /*0024*/ 	.byte	0x04, 0x12
        /*0026*/ 	.short	(.L_7 - .L_6)
	.align		4
.L_6:
        /*0028*/ 	.word	index@(triton_poi_fused_clone_4)
        /*002c*/ 	.word	0x00000000
.L_7:


//--------------------- .nv.info.triton_poi_fused_clone_4 --------------------------
	.section	.nv.info.triton_poi_fused_clone_4,"",@"SHT_CUDA_INFO"
	.sectionflags	@""
	.align	4


	//----- nvinfo : EIATTR_CUDA_API_VERSION
	.align		4
        /*0000*/ 	.byte	0x04, 0x37
        /*0002*/ 	.short	(.L_9 - .L_8)
.L_8:
        /*0004*/ 	.word	0x0000007c


	//----- nvinfo : EIATTR_KPARAM_INFO
	.align		4
.L_9:
        /*0008*/ 	.byte	0x04, 0x17
        /*000a*/ 	.short	(.L_11 - .L_10)
.L_10:
        /*000c*/ 	.word	0x00000000
        /*0010*/ 	.short	0x0003
        /*0012*/ 	.short	0x0014
        /*0014*/ 	.byte	0x00, 0xf0, 0x11, 0x00


	//----- nvinfo : EIATTR_KPARAM_INFO
	.align		4
.L_11:
        /*0018*/ 	.byte	0x04, 0x17
        /*001a*/ 	.short	(.L_13 - .L_12)
.L_12:
        /*001c*/ 	.word	0x00000000
        /*0020*/ 	.short	0x0002
        /*0022*/ 	.short	0x0010
        /*0024*/ 	.byte	0x00, 0xf0, 0x11, 0x00


	//----- nvinfo : EIATTR_KPARAM_INFO
	.align		4
.L_13:
        /*0028*/ 	.byte	0x04, 0x17
        /*002a*/ 	.short	(.L_15 - .L_14)
.L_14:
        /*002c*/ 	.word	0x00000000
        /*0030*/ 	.short	0x0001
        /*0032*/ 	.short	0x0008
        /*0034*/ 	.byte	0x00, 0xf4, 0x21, 0x00


	//----- nvinfo : EIATTR_KPARAM_INFO
	.align		4
.L_15:
        /*0038*/ 	.byte	0x04, 0x17
        /*003a*/ 	.short	(.L_17 - .L_16)
.L_16:
        /*003c*/ 	.word	0x00000000
        /*0040*/ 	.short	0x0000
        /*0042*/ 	.short	0x0000
        /*0044*/ 	.byte	0x00, 0xf4, 0x21, 0x00


	//----- nvinfo : EIATTR_SPARSE_MMA_MASK
	.align		4
.L_17:
        /*0048*/ 	.byte	0x03, 0x50
        /*004a*/ 	.short	0x0000


	//----- nvinfo : EIATTR_MAXREG_COUNT
	.align		4
        /*004c*/ 	.byte	0x03, 0x1b
        /*004e*/ 	.short	0x00ff


	//----- nvinfo : EIATTR_EXIT_INSTR_OFFSETS
	.align		4
        /*0050*/ 	.byte	0x04, 0x1c
        /*0052*/ 	.short	(.L_19 - .L_18)


	//   ....[0]....
.L_18:
        /*0054*/ 	.word	0x000002b0


	//   ....[1]....
        /*0058*/ 	.word	0x00000320


	//----- nvinfo : EIATTR_REQNTID
	.align		4
.L_19:
        /*005c*/ 	.byte	0x04, 0x10
        /*005e*/ 	.short	(.L_21 - .L_20)
.L_20:
        /*0060*/ 	.word	0x00000020
        /*0064*/ 	.word	0x00000001
        /*0068*/ 	.word	0x00000001


	//----- nvinfo : EIATTR_CBANK_PARAM_SIZE
	.align		4
.L_21:
        /*006c*/ 	.byte	0x03, 0x19
        /*006e*/ 	.short	0x0018


	//----- nvinfo : EIATTR_PARAM_CBANK
	.align		4
        /*0070*/ 	.byte	0x04, 0x0a
        /*0072*/ 	.short	(.L_23 - .L_22)
	.align		4
.L_22:
        /*0074*/ 	.word	index@(.nv.constant0.triton_poi_fused_clone_4)
        /*0078*/ 	.short	0x0210
        /*007a*/ 	.short	0x0018


	//----- nvinfo : EIATTR_SW_WAR
	.align		4
.L_23:
        /*007c*/ 	.byte	0x04, 0x36
        /*007e*/ 	.short	(.L_25 - .L_24)
.L_24:
        /*0080*/ 	.word	0x00000008
.L_25:


//--------------------- .nv.callgraph             --------------------------
	.section	.nv.callgraph,"",@"SHT_CUDA_CALLGRAPH"
	.align	4
	.sectionentsize	8
	.align		4
        /*0000*/ 	.word	0x00000000
	.align		4
        /*0004*/ 	.word	0xffffffff
	.align		4
        /*0008*/ 	.word	0x00000000
	.align		4
        /*000c*/ 	.word	0xfffffffe
	.align		4
        /*0010*/ 	.word	0x00000000
	.align		4
        /*0014*/ 	.word	0xfffffffd
	.align		4
        /*0018*/ 	.word	0x00000000
	.align		4
        /*001c*/ 	.word	0xfffffffc


//--------------------- .text.triton_poi_fused_clone_4 --------------------------
	.section	.text.triton_poi_fused_clone_4,"ax",@progbits
	.sectionflags	@"SHF_BARRIERS=1"
	.align	128
        .global         triton_poi_fused_clone_4
        .type           triton_poi_fused_clone_4,@function
        .size           triton_poi_fused_clone_4,(.L_x_1 - triton_poi_fused_clone_4)
        .other          triton_poi_fused_clone_4,@"STO_CUDA_ENTRY STV_DEFAULT"
triton_poi_fused_clone_4:
.text.triton_poi_fused_clone_4:
[----:B------:R-:W0:Y:S02]  /*0000*/  LDC R1, c[0x0][0x28] ;  /* 0x00000a00ff017b82 */ /* 0x000e240000000800 */
[----:B------:R-:W1:Y:S01]  /*0010*/  S2R R8, SR_TID.X ;  /* 0x0000000000087919 */ /* 0x000e620000002100 */
[----:B------:R-:W2:Y:S01]  /*0020*/  S2UR UR4, SR_CTAID.Y ;  /* 0x00000000000479c3 */ /* 0x000ea20000002600 */
[----:B------:R-:W-:Y:S01]  /*0030*/  CS2R R10, SRZ ;  /* 0x00000000000a7805 */ /* 0x000fe2000001ff00 */
[----:B------:R-:W-:Y:S01]  /*0040*/  ULDC.64 UR8, c[0x0][0x208] ;  /* 0x0000820000087ab9 */ /* 0x000fe20000000a00 */
[----:B------:R-:W3:Y:S05]  /*0050*/  S2R R5, SR_CTAID.X ;  /* 0x0000000000057919 */ /* 0x000eea0000002500 */
[----:B------:R-:W4:Y:S01]  /*0060*/  LDC.64 R2, c[0x0][0x210] ;  /* 0x00008400ff027b82 */ /* 0x000f220000000a00 */
[----:B--2---:R-:W-:Y:S01]  /*0070*/  USHF.L.U32 UR4, UR4, 0x2, URZ ;  /* 0x0000000204047899 */ /* 0x004fe2000800063f */
[----:B-1----:R-:W-:-:S02]  /*0080*/  SHF.R.U32.HI R6, RZ, 0x1, R8 ;  /* 0x00000001ff067819 */ /* 0x002fc40000011608 */
[----:B------:R-:W-:Y:S01]  /*0090*/  LOP3.LUT R0, R8, 0x1, RZ, 0xc0, !PT ;  /* 0x0000000108007812 */ /* 0x000fe200078ec0ff */
[----:B---3--:R-:W-:Y:S01]  /*00a0*/  IMAD.SHL.U32 R5, R5, 0x10, RZ ;  /* 0x0000001005057824 */ /* 0x008fe200078e00ff */
[----:B------:R-:W-:Y:S02]  /*00b0*/  SGXT.U32 R6, R6, 0x4 ;  /* 0x000000040606781a */ /* 0x000fe40000000000 */
[----:B------:R-:W-:Y:S02]  /*00c0*/  LEA R4, R0, UR4, 0x1 ;  /* 0x0000000400047c11 */ /* 0x000fe4000f8e08ff */
[----:B------:R-:W-:-:S04]  /*00d0*/  LOP3.LUT R7, R5, R6, RZ, 0xfc, !PT ;  /* 0x0000000605077212 */ /* 0x000fc800078efcff */
[C---:B------:R-:W-:Y:S01]  /*00e0*/  ISETP.GE.AND P0, PT, R7.reuse, 0x10, PT ;  /* 0x000000100700780c */ /* 0x040fe20003f06270 */
[----:B------:R-:W-:-:S03]  /*00f0*/  IMAD R7, R7, 0x4, R4 ;  /* 0x0000000407077824 */ /* 0x000fc600078e0204 */
[----:B------:R-:W-:Y:S01]  /*0100*/  ISETP.LT.AND P0, PT, R4, 0x4, !P0 ;  /* 0x000000040400780c */ /* 0x000fe20004701270 */
[----:B----4-:R-:W-:-:S12]  /*0110*/  IMAD.WIDE R2, R7, 0x4, R2 ;  /* 0x0000000407027825 */ /* 0x010fd800078e0202 */
[----:B------:R1:W2:Y:S01]  /*0120*/  @P0 LDG.E.EL.64 R10, desc[UR8][R2.64] ;  /* 0x00000008020a0981 */ /* 0x0002a2000c2e1b00 */
[----:B------:R-:W3:Y:S01]  /*0130*/  S2UR UR6, SR_CgaCtaId ;  /* 0x00000000000679c3 */ /* 0x000ee20000008800 */
[----:B------:R-:W-:Y:S01]  /*0140*/  IMAD.SHL.U32 R7, R0, 0x20, RZ ;  /* 0x0000002000077824 */ /* 0x000fe200078e00ff */
[----:B------:R-:W-:Y:S01]  /*0150*/  UMOV UR5, 0x400 ;  /* 0x0000040000057882 */ /* 0x000fe20000000000 */
[----:B------:R-:W-:Y:S01]  /*0160*/  SHF.R.U32.HI R4, RZ, 0x3, R8 ;  /* 0x00000003ff047819 */ /* 0x000fe20000011608 */
[----:B------:R-:W-:Y:S02]  /*0170*/  IMAD.SHL.U32 R8, R8, 0x2, RZ ;  /* 0x0000000208087824 */ /* 0x000fe400078e00ff */
[C---:B------:R-:W-:Y:S02]  /*0180*/  LOP3.LUT R6, R7.reuse, R6, RZ, 0xfc, !PT ;  /* 0x0000000607067212 */ /* 0x040fe400078efcff */
[----:B------:R-:W-:Y:S02]  /*0190*/  SGXT.U32 R4, R4, 0x2 ;  /* 0x000000020404781a */ /* 0x000fe40000000000 */
[----:B------:R-:W-:Y:S01]  /*01a0*/  LOP3.LUT R5, R5, 0xe, R8, 0xf8, !PT ;  /* 0x0000000e05057812 */ /* 0x000fe200078ef808 */
[----:B------:R-:W-:Y:S01]  /*01b0*/  IMAD R0, R0, 0x2, R6 ;  /* 0x0000000200007824 */ /* 0x000fe200078e0206 */
[----:B------:R-:W-:-:S02]  /*01c0*/  LEA.HI R6, R7, R6, RZ, 0x1c ;  /* 0x0000000607067211 */ /* 0x000fc400078fe0ff */
[----:B------:R-:W-:Y:S02]  /*01d0*/  LOP3.LUT R4, R4, UR4, RZ, 0xfc, !PT ;  /* 0x0000000404047c12 */ /* 0x000fe4000f8efcff */
[----:B------:R-:W-:Y:S02]  /*01e0*/  ISETP.GE.AND P0, PT, R5, 0x10, PT ;  /* 0x000000100500780c */ /* 0x000fe40003f06270 */
[----:B-1----:R-:W-:Y:S02]  /*01f0*/  SHF.R.U32.HI R2, RZ, 0x4, R8 ;  /* 0x00000004ff027819 */ /* 0x002fe40000011608 */
[----:B------:R-:W-:Y:S02]  /*0200*/  ISETP.LT.AND P0, PT, R4, 0x4, !P0 ;  /* 0x000000040400780c */ /* 0x000fe40004701270 */
[----:B------:R-:W-:Y:S01]  /*0210*/  LOP3.LUT R9, R8, 0x3e, RZ, 0xc0, !PT ;  /* 0x0000003e08097812 */ /* 0x000fe200078ec0ff */
[----:B---3--:R-:W-:Y:S01]  /*0220*/  UPRMT UR5, UR6, 0x654, UR5 ;  /* 0x0000065406057896 */ /* 0x008fe20008000005 */
[----:B------:R-:W-:-:S05]  /*0230*/  SGXT.U32 R2, R2, 0x2 ;  /* 0x000000020202781a */ /* 0x000fca0000000000 */
[----:B------:R-:W-:Y:S01]  /*0240*/  LEA R3, R0, UR5, 0x2 ;  /* 0x0000000500037c11 */ /* 0x000fe2000f8e10ff */
[----:B------:R-:W-:Y:S01]  /*0250*/  IMAD.IADD R2, R9, 0x1, R2 ;  /* 0x0000000109027824 */ /* 0x000fe200078e0202 */
[----:B------:R-:W-:-:S04]  /*0260*/  LEA R6, R6, UR5, 0x2 ;  /* 0x0000000506067c11 */ /* 0x000fc8000f8e10ff */
[----:B------:R-:W-:Y:S01]  /*0270*/  LEA R0, R2, UR5, 0x2 ;  /* 0x0000000502007c11 */ /* 0x000fe2000f8e10ff */
[----:B--2---:R1:W-:Y:S04]  /*0280*/  STS [R3], R10 ;  /* 0x0000000a03007388 */ /* 0x0043e80000000800 */
[----:B------:R1:W-:Y:S01]  /*0290*/  STS [R6+0x44], R11 ;  /* 0x0000440b06007388 */ /* 0x0003e20000000800 */
[----:B------:R-:W-:Y:S06]  /*02a0*/  BAR.SYNC.DEFER_BLOCKING 0x0 ;  /* 0x0000000000007b1d */ /* 0x000fec0000010000 */
[----:B-1----:R-:W-:Y:S05]  /*02b0*/  @!P0 EXIT ;  /* 0x000000000000894d */ /* 0x002fea0003800000 */
[----:B------:R-:W-:Y:S01]  /*02c0*/  LDS R6, [R0] ;  /* 0x0000000000067984 */ /* 0x000fe20000000800 */
[----:B------:R-:W0:Y:S01]  /*02d0*/  LDC.64 R2, c[0x0][0x218] ;  /* 0x00008600ff027b82 */ /* 0x000e220000000a00 */
[----:B------:R-:W-:Y:S02]  /*02e0*/  IMAD R5, R4, 0x10, R5 ;  /* 0x0000001004057824 */ /* 0x000fe400078e0205 */
[----:B------:R-:W1:Y:S02]  /*02f0*/  LDS R7, [R0+0x4] ;  /* 0x0000040000077984 */ /* 0x000e640000000800 */
[----:B0-----:R-:W-:-:S05]  /*0300*/  IMAD.WIDE R2, R5, 0x4, R2 ;  /* 0x0000000405027825 */ /* 0x001fca00078e0202 */
[----:B-1----:R-:W-:Y:S01]  /*0310*/  STG.E.64 desc[UR8][R2.64], R6 ;  /* 0x0000000602007986 */ /* 0x002fe2000c101b08 */
[----:B------:R-:W-:Y:S05]  /*0320*/  EXIT ;  /* 0x000000000000794d */ /* 0x000fea0003800000 */
.L_x_0:
[----:B------:R-:W-:-:S00]  /*0330*/  BRA `(.L_x_0) ;  /* 0xfffffffc00fc7947 */ /* 0x000fc0000383ffff */
[----:B------:R-:W-:-:S00]  /*0340*/  NOP ;  /* 0x0000000000007918 */ /* 0x000fc00000000000 */
        /* <DEDUP_REMOVED lines=11> */
.L_x_1:


//--------------------- .nv.shared.triton_poi_fused_clone_4 --------------------------
	.section	.nv.shared.triton_poi_fused_clone_4,"aw",@nobits
	.sectionflags	@""
	.align	16
	.zero		1024


//--------------------- .nv.constant0.triton_poi_fused_clone_4 --------------------------
	.section	.nv.constant0.triton_poi_fused_clone_4,"a",@progbits
	.sectionflags	@""
	.align	4
.nv.constant0.triton_poi_fused_clone_4:
	.zero		552
